//
// Generated by NVIDIA NVVM Compiler
//
// Compiler Build ID: CL-36424714
// Cuda compilation tools, release 13.0, V13.0.88
// Based on NVVM 20.0.0
//

.version 9.0
.target sm_100
.address_size 64

	// .globl	_Z6addVecPfS_S_

.visible .entry _Z6addVecPfS_S_(
	.param .u64 .ptr .align 1 _Z6addVecPfS_S__param_0,
	.param .u64 .ptr .align 1 _Z6addVecPfS_S__param_1,
	.param .u64 .ptr .align 1 _Z6addVecPfS_S__param_2
)
{
	.reg .b32 	%r<2>;
	.reg .b32 	%f<4>;
	.reg .b64 	%rd<11>;

	ld.param.u64 	%rd1, [_Z6addVecPfS_S__param_0];
	ld.param.u64 	%rd2, [_Z6addVecPfS_S__param_1];
	ld.param.u64 	%rd3, [_Z6addVecPfS_S__param_2];
	cvta.to.global.u64 	%rd4, %rd1;
	cvta.to.global.u64 	%rd5, %rd3;
	cvta.to.global.u64 	%rd6, %rd2;
	mov.u32 	%r1, %tid.x;
	mul.wide.u32 	%rd7, %r1, 4;
	add.s64 	%rd8, %rd6, %rd7;
	ld.global.f32 	%f1, [%rd8];
	add.s64 	%rd9, %rd5, %rd7;
	ld.global.f32 	%f2, [%rd9];
	add.f32 	%f3, %f1, %f2;
	add.s64 	%rd10, %rd4, %rd7;
	st.global.f32 	[%rd10], %f3;
	ret;

}


// ===== COMPILED SASS (sm_100) =====

	.target	sm_100

	.elftype	@"ET_EXEC"


//--------------------- .note.nv.tkinfo           --------------------------
	.section	.note.nv.tkinfo,"",@"SHT_NOTE"
	.sectionflags	@"SHF_NOTE_NV_TKINFO"
	.tkinfo
        /*0018*/ 	.word	0x00000002
        /*0030*/ 	.string	""
        /*0030*/ 	.string	"ptxas"
        /*0030*/ 	.string	"Cuda compilation tools, release 13.0, V13.0.88"
        /*0030*/ 	.string	"Build cuda_13.0.r13.0/compiler.36424714_0"
        /*0030*/ 	.string	"-arch sm_100 -m 64 "



//--------------------- .note.nv.cuinfo           --------------------------
	.section	.note.nv.cuinfo,"",@"SHT_NOTE"
	.sectionflags	@"SHF_NOTE_NV_CUINFO"
        /*0018*/ 	.short	0x0002
        /*001a*/ 	.short	0x0064
        /*001c*/ 	.short	0x0082
	.zero		2


//--------------------- .nv.info                  --------------------------
	.section	.nv.info,"",@"SHT_CUDA_INFO"
	.align	4


	//----- nvinfo : EIATTR_REGCOUNT
	.align		4
        /*0000*/ 	.byte	0x04, 0x2f
        /*0002*/ 	.short	(.L_1 - .L_0)
	.align		4
.L_0:
        /*0004*/ 	.word	index@(_Z6addVecPfS_S_)
        /*0008*/ 	.word	0x0000000c


	//----- nvinfo : EIATTR_FRAME_SIZE
	.align		4
.L_1:
        /*000c*/ 	.byte	0x04, 0x11
        /*000e*/ 	.short	(.L_3 - .L_2)
	.align		4
.L_2:
        /*0010*/ 	.word	index@(_Z6addVecPfS_S_)
        /*0014*/ 	.word	0x00000000


	//----- nvinfo : EIATTR_MIN_STACK_SIZE
	.align		4
.L_3:
        /*0018*/ 	.byte	0x04, 0x12
        /*001a*/ 	.short	(.L_5 - .L_4)
	.align		4
.L_4:
        /*001c*/ 	.word	index@(_Z6addVecPfS_S_)
        /*0020*/ 	.word	0x00000000
.L_5:


//--------------------- .nv.compat                --------------------------
	.section	.nv.compat,"",@"SHT_CUDA_COMPAT_INFO"
	.align	4
        /*0000*/ 	.byte	0x02, 0x09, 0x00, 0x00, 0x02, 0x02, 0x01, 0x00, 0x02, 0x05, 0x05, 0x00, 0x03, 0x07, 0x01, 0x01
        /*0010*/ 	.byte	0x02, 0x03, 0x00, 0x00, 0x02, 0x06, 0x01, 0x00, 0x04, 0x0b, 0x08, 0x00, 0x09, 0x00, 0x00, 0x00
        /*0020*/ 	.byte	0x00, 0x00, 0x00, 0x00


//--------------------- .nv.info._Z6addVecPfS_S_  --------------------------
	.section	.nv.info._Z6addVecPfS_S_,"",@"SHT_CUDA_INFO"
	.sectionflags	@""
	.align	4


	//----- nvinfo : EIATTR_CUDA_API_VERSION
	.align		4
        /*0000*/ 	.byte	0x04, 0x37
        /*0002*/ 	.short	(.L_7 - .L_6)
.L_6:
        /*0004*/ 	.word	0x00000082


	//----- nvinfo : EIATTR_KPARAM_INFO
	.align		4
.L_7:
        /*0008*/ 	.byte	0x04, 0x17
        /*000a*/ 	.short	(.L_9 - .L_8)
.L_8:
        /*000c*/ 	.word	0x00000000
        /*0010*/ 	.short	0x0002
        /*0012*/ 	.short	0x0010
        /*0014*/ 	.byte	0x00, 0xf5, 0x21, 0x00


	//----- nvinfo : EIATTR_KPARAM_INFO
	.align		4
.L_9:
        /*0018*/ 	.byte	0x04, 0x17
        /*001a*/ 	.short	(.L_11 - .L_10)
.L_10:
        /*001c*/ 	.word	0x00000000
        /*0020*/ 	.short	0x0001
        /*0022*/ 	.short	0x0008
        /*0024*/ 	.byte	0x00, 0xf5, 0x21, 0x00


	//----- nvinfo : EIATTR_KPARAM_INFO
	.align		4
.L_11:
        /*0028*/ 	.byte	0x04, 0x17
        /*002a*/ 	.short	(.L_13 - .L_12)
.L_12:
        /*002c*/ 	.word	0x00000000
        /*0030*/ 	.short	0x0000
        /*0032*/ 	.short	0x0000
        /*0034*/ 	.byte	0x00, 0xf5, 0x21, 0x00


	//----- nvinfo : EIATTR_SPARSE_MMA_MASK
	.align		4
.L_13:
        /*0038*/ 	.byte	0x03, 0x50
        /*003a*/ 	.short	0x0000


	//----- nvinfo : EIATTR_MAXREG_COUNT
	.align		4
        /*003c*/ 	.byte	0x03, 0x1b
        /*003e*/ 	.short	0x00ff


	//----- nvinfo : EIATTR_MERCURY_ISA_VERSION
	.align		4
        /*0040*/ 	.byte	0x03, 0x5f
        /*0042*/ 	.short	0x0101


	//----- nvinfo : EIATTR_VRC_CTA_INIT_COUNT
	.align		4
        /*0044*/ 	.byte	0x02, 0x4a
	.zero		1
	.zero		1


	//----- nvinfo : EIATTR_EXIT_INSTR_OFFSETS
	.align		4
        /*0048*/ 	.byte	0x04, 0x1c
        /*004a*/ 	.short	(.L_15 - .L_14)


	//   ....[0]....
.L_14:
        /*004c*/ 	.word	0x000000d0


	//----- nvinfo : EIATTR_CBANK_PARAM_SIZE
	.align		4
.L_15:
        /*0050*/ 	.byte	0x03, 0x19
        /*0052*/ 	.short	0x0018


	//----- nvinfo : EIATTR_PARAM_CBANK
	.align		4
        /*0054*/ 	.byte	0x04, 0x0a
        /*0056*/ 	.short	(.L_17 - .L_16)
	.align		4
.L_16:
        /*0058*/ 	.word	index@(.nv.constant0._Z6addVecPfS_S_)
        /*005c*/ 	.short	0x0380
        /*005e*/ 	.short	0x0018


	//----- nvinfo : EIATTR_SW_WAR
	.align		4
.L_17:
        /*0060*/ 	.byte	0x04, 0x36
        /*0062*/ 	.short	(.L_19 - .L_18)
.L_18:
        /*0064*/ 	.word	0x00000008
.L_19:


//--------------------- .nv.callgraph             --------------------------
	.section	.nv.callgraph,"",@"SHT_CUDA_CALLGRAPH"
	.align	4
	.sectionentsize	8
	.align		4
        /*0000*/ 	.word	0x00000000
	.align		4
        /*0004*/ 	.word	0xffffffff
	.align		4
        /*0008*/ 	.word	0x00000000
	.align		4
        /*000c*/ 	.word	0xfffffffe
	.align		4
        /*0010*/ 	.word	0x00000000
	.align		4
        /*0014*/ 	.word	0xfffffffd
	.align		4
        /*0018*/ 	.word	0x00000000
	.align		4
        /*001c*/ 	.word	0xfffffffc


//--------------------- .text._Z6addVecPfS_S_     --------------------------
	.section	.text._Z6addVecPfS_S_,"ax",@progbits
	.align	128
        .global         _Z6addVecPfS_S_
        .type           _Z6addVecPfS_S_,@function
        .size           _Z6addVecPfS_S_,(.L_x_1 - _Z6addVecPfS_S_)
        .other          _Z6addVecPfS_S_,@"STO_CUDA_ENTRY STV_DEFAULT"
_Z6addVecPfS_S_:
.text._Z6addVecPfS_S_:
[----:B------:R-:W-:Y:S01]  /*0000*/  LDC R1, c[0x0][0x37c] ;  /* 0x0000df00ff017b82 */ /* 0x000fe20000000800 */
[----:B------:R-:W0:Y:S07]  /*0010*/  S2R R9, SR_TID.X ;  /* 0x0000000000097919 */ /* 0x000e2e0000002100 */
[----:B------:R-:W0:Y:S01]  /*0020*/  LDC.64 R2, c[0x0][0x388] ;  /* 0x0000e200ff027b82 */ /* 0x000e220000000a00 */
[----:B------:R-:W1:Y:S07]  /*0030*/  LDCU.64 UR4, c[0x0][0x358] ;  /* 0x00006b00ff0477ac */ /* 0x000e6e0008000a00 */
[----:B------:R-:W2:Y:S08]  /*0040*/  LDC.64 R4, c[0x0][0x390] ;  /* 0x0000e400ff047b82 */ /* 0x000eb00000000a00 */
[----:B------:R-:W3:Y:S01]  /*0050*/  LDC.64 R6, c[0x0][0x380] ;  /* 0x0000e000ff067b82 */ /* 0x000ee20000000a00 */
[----:B0-----:R-:W-:-:S04]  /*0060*/  IMAD.WIDE.U32 R2, R9, 0x4, R2 ;  /* 0x0000000409027825 */ /* 0x001fc800078e0002 */
[C---:B--2---:R-:W-:Y:S02]  /*0070*/  IMAD.WIDE.U32 R4, R9.reuse, 0x4, R4 ;  /* 0x0000000409047825 */ /* 0x044fe400078e0004 */
[----:B-1----:R-:W2:Y:S04]  /*0080*/  LDG.E R2, desc[UR4][R2.64] ;  /* 0x0000000402027981 */ /* 0x002ea8000c1e1900 */
[----:B------:R-:W2:Y:S01]  /*0090*/  LDG.E R5, desc[UR4][R4.64] ;  /* 0x0000000404057981 */ /* 0x000ea2000c1e1900 */
[----:B---3--:R-:W-:-:S04]  /*00a0*/  IMAD.WIDE.U32 R6, R9, 0x4, R6 ;  /* 0x0000000409067825 */ /* 0x008fc800078e0006 */
[----:B--2---:R-:W-:-:S05]  /*00b0*/  FADD R9, R2, R5 ;  /* 0x0000000502097221 */ /* 0x004fca0000000000 */
[----:B------:R-:W-:Y:S01]  /*00c0*/  STG.E desc[UR4][R6.64], R9 ;  /* 0x0000000906007986 */ /* 0x000fe2000c101904 */
[----:B------:R-:W-:Y:S05]  /*00d0*/  EXIT ;  /* 0x000000000000794d */ /* 0x000fea0003800000 */
.L_x_0:
[----:B------:R-:W-:-:S00]  /*00e0*/  BRA `(.L_x_0) ;  /* 0xfffffffc00fc7947 */ /* 0x000fc0000383ffff */
[----:B------:R-:W-:-:S00]  /*00f0*/  NOP ;  /* 0x0000000000007918 */ /* 0x000fc00000000000 */
        /* <DEDUP_REMOVED lines=8> */
.L_x_1:


//--------------------- .nv.shared.reserved.0     --------------------------
	.section	.nv.shared.reserved.0,"aw",@nobits
	.weak		__nv_reservedSMEM_offset_0_alias
	.size		__nv_reservedSMEM_offset_0_alias, 0, 64
	.other		__nv_reservedSMEM_offset_0_alias,@"STO_CUDA_RESERVED_SHARED STV_DEFAULT"
__nv_reservedSMEM_offset_0_alias:
	.zero		0
	.zero		64


//--------------------- .nv.constant0._Z6addVecPfS_S_ --------------------------
	.section	.nv.constant0._Z6addVecPfS_S_,"a",@progbits
	.sectionflags	@""
	.align	4
.nv.constant0._Z6addVecPfS_S_:
	.zero		920


//--------------------- SYMBOLS --------------------------

	.type		.nv.reservedSmem.offset0,@object
	.size		.nv.reservedSmem.offset0,0x4
